//
// Generated by NVIDIA NVVM Compiler
//
// Compiler Build ID: CL-36424714
// Cuda compilation tools, release 13.0, V13.0.88
// Based on NVVM 20.0.0
//

.version 9.0
.target sm_100
.address_size 64

	// .globl	quantize_f32_q8_1

.visible .entry quantize_f32_q8_1(
	.param .u64 .ptr .align 1 quantize_f32_q8_1_param_0,
	.param .u64 .ptr .align 1 quantize_f32_q8_1_param_1,
	.param .u32 quantize_f32_q8_1_param_2,
	.param .u32 quantize_f32_q8_1_param_3
)
{
	.reg .pred 	%p<14>;
	.reg .b16 	%rs<3>;
	.reg .b32 	%r<34>;
	.reg .b32 	%f<33>;
	.reg .b64 	%rd<11>;

	ld.param.u64 	%rd2, [quantize_f32_q8_1_param_0];
	ld.param.u64 	%rd3, [quantize_f32_q8_1_param_1];
	ld.param.u32 	%r3, [quantize_f32_q8_1_param_3];
	mov.u32 	%r1, %ctaid.x;
	shr.u32 	%r2, %r3, 5;
	setp.ge.u32 	%p1, %r1, %r2;
	@%p1 bra 	$L__BB0_3;
	mov.u32 	%r4, %tid.x;
	mov.u32 	%r5, %ctaid.y;
	cvta.to.global.u64 	%rd4, %rd3;
	cvta.to.global.u64 	%rd5, %rd2;
	shl.b32 	%r6, %r1, 5;
	add.s32 	%r7, %r6, %r4;
	mad.lo.s32 	%r8, %r3, %r5, %r7;
	mul.wide.u32 	%rd6, %r8, 4;
	add.s64 	%rd7, %rd5, %rd6;
	ld.global.nc.f32 	%f3, [%rd7];
	abs.f32 	%f4, %f3;
	mov.b32 	%r9, %f4;
	shfl.sync.bfly.b32	%r10|%p2, %r9, 16, 31, -1;
	mov.b32 	%f5, %r10;
	max.f32 	%f6, %f4, %f5;
	mov.b32 	%r11, %f6;
	shfl.sync.bfly.b32	%r12|%p3, %r11, 8, 31, -1;
	mov.b32 	%f7, %r12;
	max.f32 	%f8, %f6, %f7;
	mov.b32 	%r13, %f8;
	shfl.sync.bfly.b32	%r14|%p4, %r13, 4, 31, -1;
	mov.b32 	%f9, %r14;
	max.f32 	%f10, %f8, %f9;
	mov.b32 	%r15, %f10;
	shfl.sync.bfly.b32	%r16|%p5, %r15, 2, 31, -1;
	mov.b32 	%f11, %r16;
	max.f32 	%f12, %f10, %f11;
	mov.b32 	%r17, %f12;
	shfl.sync.bfly.b32	%r18|%p6, %r17, 1, 31, -1;
	mov.b32 	%f13, %r18;
	max.f32 	%f1, %f12, %f13;
	mov.b32 	%r19, %f3;
	shfl.sync.bfly.b32	%r20|%p7, %r19, 16, 31, -1;
	mov.b32 	%f14, %r20;
	add.f32 	%f15, %f3, %f14;
	mov.b32 	%r21, %f15;
	shfl.sync.bfly.b32	%r22|%p8, %r21, 8, 31, -1;
	mov.b32 	%f16, %r22;
	add.f32 	%f17, %f15, %f16;
	mov.b32 	%r23, %f17;
	shfl.sync.bfly.b32	%r24|%p9, %r23, 4, 31, -1;
	mov.b32 	%f18, %r24;
	add.f32 	%f19, %f17, %f18;
	mov.b32 	%r25, %f19;
	shfl.sync.bfly.b32	%r26|%p10, %r25, 2, 31, -1;
	mov.b32 	%f20, %r26;
	add.f32 	%f21, %f19, %f20;
	mov.b32 	%r27, %f21;
	shfl.sync.bfly.b32	%r28|%p11, %r27, 1, 31, -1;
	mov.b32 	%f22, %r28;
	add.f32 	%f2, %f21, %f22;
	setp.neu.f32 	%p12, %f1, 0f00000000;
	mov.f32 	%f23, 0f42FE0000;
	div.rn.f32 	%f24, %f23, %f1;
	selp.f32 	%f25, %f24, 0f00000000, %p12;
	mul.f32 	%f26, %f3, %f25;
	mov.f32 	%f27, 0f3F000000;
	copysign.f32 	%f28, %f26, %f27;
	add.rz.f32 	%f29, %f26, %f28;
	cvt.rzi.f32.f32 	%f30, %f29;
	cvt.rzi.s32.f32 	%r29, %f30;
	max.s32 	%r30, %r29, -128;
	min.s32 	%r31, %r30, 127;
	mad.lo.s32 	%r32, %r2, %r5, %r1;
	mul.lo.s32 	%r33, %r32, 36;
	cvt.u64.u32 	%rd8, %r33;
	add.s64 	%rd1, %rd4, %rd8;
	cvt.u64.u32 	%rd9, %r4;
	add.s64 	%rd10, %rd1, %rd9;
	st.global.u8 	[%rd10+4], %r31;
	setp.ne.s32 	%p13, %r4, 0;
	@%p13 bra 	$L__BB0_3;
	div.rn.f32 	%f31, %f1, 0f42FE0000;
	// begin inline asm
	{  cvt.rn.f16.f32 %rs1, %f31;}

	// end inline asm
	st.global.u16 	[%rd1], %rs1;
	mul.f32 	%f32, %f31, %f2;
	// begin inline asm
	{  cvt.rn.f16.f32 %rs2, %f32;}

	// end inline asm
	st.global.u16 	[%rd1+2], %rs2;
$L__BB0_3:
	ret;

}


// ===== COMPILED SASS (sm_100) =====

	.target	sm_100

	.elftype	@"ET_EXEC"


//--------------------- .note.nv.tkinfo           --------------------------
	.section	.note.nv.tkinfo,"",@"SHT_NOTE"
	.sectionflags	@"SHF_NOTE_NV_TKINFO"
	.tkinfo
        /*0018*/ 	.word	0x00000002
        /*0030*/ 	.string	""
        /*0030*/ 	.string	"ptxas"
        /*0030*/ 	.string	"Cuda compilation tools, release 13.0, V13.0.88"
        /*0030*/ 	.string	"Build cuda_13.0.r13.0/compiler.36424714_0"
        /*0030*/ 	.string	"-arch sm_100 -m 64 "



//--------------------- .note.nv.cuinfo           --------------------------
	.section	.note.nv.cuinfo,"",@"SHT_NOTE"
	.sectionflags	@"SHF_NOTE_NV_CUINFO"
        /*0018*/ 	.short	0x0002
        /*001a*/ 	.short	0x0064
        /*001c*/ 	.short	0x0082
	.zero		2


//--------------------- .nv.info                  --------------------------
	.section	.nv.info,"",@"SHT_CUDA_INFO"
	.align	4


	//----- nvinfo : EIATTR_REGCOUNT
	.align		4
        /*0000*/ 	.byte	0x04, 0x2f
        /*0002*/ 	.short	(.L_1 - .L_0)
	.align		4
.L_0:
        /*0004*/ 	.word	index@(quantize_f32_q8_1)
        /*0008*/ 	.word	0x00000014


	//----- nvinfo : EIATTR_FRAME_SIZE
	.align		4
.L_1:
        /*000c*/ 	.byte	0x04, 0x11
        /*000e*/ 	.short	(.L_3 - .L_2)
	.align		4
.L_2:
        /*0010*/ 	.word	index@($__internal_0_$__cuda_sm3x_div_rn_noftz_f32_slowpath)
        /*0014*/ 	.word	0x00000000


	//----- nvinfo : EIATTR_FRAME_SIZE
	.align		4
.L_3:
        /*0018*/ 	.byte	0x04, 0x11
        /*001a*/ 	.short	(.L_5 - .L_4)
	.align		4
.L_4:
        /*001c*/ 	.word	index@(quantize_f32_q8_1)
        /*0020*/ 	.word	0x00000000


	//----- nvinfo : EIATTR_MIN_STACK_SIZE
	.align		4
.L_5:
        /*0024*/ 	.byte	0x04, 0x12
        /*0026*/ 	.short	(.L_7 - .L_6)
	.align		4
.L_6:
        /*0028*/ 	.word	index@(quantize_f32_q8_1)
        /*002c*/ 	.word	0x00000000
.L_7:


//--------------------- .nv.compat                --------------------------
	.section	.nv.compat,"",@"SHT_CUDA_COMPAT_INFO"
	.align	4
        /*0000*/ 	.byte	0x02, 0x09, 0x00, 0x00, 0x02, 0x02, 0x01, 0x00, 0x02, 0x05, 0x05, 0x00, 0x03, 0x07, 0x01, 0x01
        /*0010*/ 	.byte	0x02, 0x03, 0x00, 0x00, 0x02, 0x06, 0x01, 0x00, 0x04, 0x0b, 0x08, 0x00, 0x01, 0x00, 0x00, 0x00
        /*0020*/ 	.byte	0x00, 0x00, 0x00, 0x00


//--------------------- .nv.info.quantize_f32_q8_1 --------------------------
	.section	.nv.info.quantize_f32_q8_1,"",@"SHT_CUDA_INFO"
	.sectionflags	@""
	.align	4


	//----- nvinfo : EIATTR_CUDA_API_VERSION
	.align		4
        /*0000*/ 	.byte	0x04, 0x37
        /*0002*/ 	.short	(.L_9 - .L_8)
.L_8:
        /*0004*/ 	.word	0x00000082


	//----- nvinfo : EIATTR_KPARAM_INFO
	.align		4
.L_9:
        /*0008*/ 	.byte	0x04, 0x17
        /*000a*/ 	.short	(.L_11 - .L_10)
.L_10:
        /*000c*/ 	.word	0x00000000
        /*0010*/ 	.short	0x0003
        /*0012*/ 	.short	0x0014
        /*0014*/ 	.byte	0x00, 0xf0, 0x11, 0x00


	//----- nvinfo : EIATTR_KPARAM_INFO
	.align		4
.L_11:
        /*0018*/ 	.byte	0x04, 0x17
        /*001a*/ 	.short	(.L_13 - .L_12)
.L_12:
        /*001c*/ 	.word	0x00000000
        /*0020*/ 	.short	0x0002
        /*0022*/ 	.short	0x0010
        /*0024*/ 	.byte	0x00, 0xf0, 0x11, 0x00


	//----- nvinfo : EIATTR_KPARAM_INFO
	.align		4
.L_13:
        /*0028*/ 	.byte	0x04, 0x17
        /*002a*/ 	.short	(.L_15 - .L_14)
.L_14:
        /*002c*/ 	.word	0x00000000
        /*0030*/ 	.short	0x0001
        /*0032*/ 	.short	0x0008
        /*0034*/ 	.byte	0x00, 0xf5, 0x21, 0x00


	//----- nvinfo : EIATTR_KPARAM_INFO
	.align		4
.L_15:
        /*0038*/ 	.byte	0x04, 0x17
        /*003a*/ 	.short	(.L_17 - .L_16)
.L_16:
        /*003c*/ 	.word	0x00000000
        /*0040*/ 	.short	0x0000
        /*0042*/ 	.short	0x0000
        /*0044*/ 	.byte	0x00, 0xf5, 0x21, 0x00


	//----- nvinfo : EIATTR_SPARSE_MMA_MASK
	.align		4
.L_17:
        /*0048*/ 	.byte	0x03, 0x50
        /*004a*/ 	.short	0x0000


	//----- nvinfo : EIATTR_MAXREG_COUNT
	.align		4
        /*004c*/ 	.byte	0x03, 0x1b
        /*004e*/ 	.short	0x00ff


	//----- nvinfo : EIATTR_MERCURY_ISA_VERSION
	.align		4
        /*0050*/ 	.byte	0x03, 0x5f
        /*0052*/ 	.short	0x0101


	//----- nvinfo : EIATTR_COOP_GROUP_MASK_REGIDS
	.align		4
        /*0054*/ 	.byte	0x04, 0x29
        /*0056*/ 	.short	(.L_19 - .L_18)


	//   ....[0]....
.L_18:
        /*0058*/ 	.word	0xffffffff


	//   ....[1]....
        /*005c*/ 	.word	0xffffffff


	//   ....[2]....
        /*0060*/ 	.word	0xffffffff


	//   ....[3]....
        /*0064*/ 	.word	0xffffffff


	//   ....[4]....
        /*0068*/ 	.word	0xffffffff


	//   ....[5]....
        /*006c*/ 	.word	0xffffffff


	//   ....[6]....
        /*0070*/ 	.word	0xffffffff


	//   ....[7]....
        /*0074*/ 	.word	0xffffffff


	//   ....[8]....
        /*0078*/ 	.word	0xffffffff


	//   ....[9]....
        /*007c*/ 	.word	0xffffffff


	//----- nvinfo : EIATTR_COOP_GROUP_INSTR_OFFSETS
	.align		4
.L_19:
        /*0080*/ 	.byte	0x04, 0x28
        /*0082*/ 	.short	(.L_21 - .L_20)


	//   ....[0]....
.L_20:
        /*0084*/ 	.word	0x00000110


	//   ....[1]....
        /*0088*/ 	.word	0x00000120


	//   ....[2]....
        /*008c*/ 	.word	0x00000150


	//   ....[3]....
        /*0090*/ 	.word	0x00000160


	//   ....[4]....
        /*0094*/ 	.word	0x000001a0


	//   ....[5]....
        /*0098*/ 	.word	0x000001b0


	//   ....[6]....
        /*009c*/ 	.word	0x000001e0


	//   ....[7]....
        /*00a0*/ 	.word	0x000001f0


	//   ....[8]....
        /*00a4*/ 	.word	0x00000220


	//   ....[9]....
        /*00a8*/ 	.word	0x00000230


	//----- nvinfo : EIATTR_VRC_CTA_INIT_COUNT
	.align		4
.L_21:
        /*00ac*/ 	.byte	0x02, 0x4a
	.zero		1
	.zero		1


	//----- nvinfo : EIATTR_EXIT_INSTR_OFFSETS
	.align		4
        /*00b0*/ 	.byte	0x04, 0x1c
        /*00b2*/ 	.short	(.L_23 - .L_22)


	//   ....[0]....
.L_22:
        /*00b4*/ 	.word	0x00000050


	//   ....[1]....
        /*00b8*/ 	.word	0x00000440


	//   ....[2]....
        /*00bc*/ 	.word	0x00000590


	//----- nvinfo : EIATTR_CRS_STACK_SIZE
	.align		4
.L_23:
        /*00c0*/ 	.byte	0x04, 0x1e
        /*00c2*/ 	.short	(.L_25 - .L_24)
.L_24:
        /*00c4*/ 	.word	0x00000000


	//----- nvinfo : EIATTR_CBANK_PARAM_SIZE
	.align		4
.L_25:
        /*00c8*/ 	.byte	0x03, 0x19
        /*00ca*/ 	.short	0x0018


	//----- nvinfo : EIATTR_PARAM_CBANK
	.align		4
        /*00cc*/ 	.byte	0x04, 0x0a
        /*00ce*/ 	.short	(.L_27 - .L_26)
	.align		4
.L_26:
        /*00d0*/ 	.word	index@(.nv.constant0.quantize_f32_q8_1)
        /*00d4*/ 	.short	0x0380
        /*00d6*/ 	.short	0x0018


	//----- nvinfo : EIATTR_SW_WAR
	.align		4
.L_27:
        /*00d8*/ 	.byte	0x04, 0x36
        /*00da*/ 	.short	(.L_29 - .L_28)
.L_28:
        /*00dc*/ 	.word	0x00000008
.L_29:


//--------------------- .nv.callgraph             --------------------------
	.section	.nv.callgraph,"",@"SHT_CUDA_CALLGRAPH"
	.align	4
	.sectionentsize	8
	.align		4
        /*0000*/ 	.word	0x00000000
	.align		4
        /*0004*/ 	.word	0xffffffff
	.align		4
        /*0008*/ 	.word	0x00000000
	.align		4
        /*000c*/ 	.word	0xfffffffe
	.align		4
        /*0010*/ 	.word	0x00000000
	.align		4
        /*0014*/ 	.word	0xfffffffd
	.align		4
        /*0018*/ 	.word	0x00000000
	.align		4
        /*001c*/ 	.word	0xfffffffc


//--------------------- .text.quantize_f32_q8_1   --------------------------
	.section	.text.quantize_f32_q8_1,"ax",@progbits
	.align	128
        .global         quantize_f32_q8_1
        .type           quantize_f32_q8_1,@function
        .size           quantize_f32_q8_1,(.L_x_16 - quantize_f32_q8_1)
        .other          quantize_f32_q8_1,@"STO_CUDA_ENTRY STV_DEFAULT"
quantize_f32_q8_1:
.text.quantize_f32_q8_1:
[----:B------:R-:W-:Y:S01]  /*0000*/  LDC R1, c[0x0][0x37c] ;  /* 0x0000df00ff017b82 */ /* 0x000fe20000000800 */
[----:B------:R-:W0:Y:S01]  /*0010*/  S2R R4, SR_CTAID.X ;  /* 0x0000000000047919 */ /* 0x000e220000002500 */
[----:B------:R-:W1:Y:S02]  /*0020*/  LDCU UR5, c[0x0][0x394] ;  /* 0x00007280ff0577ac */ /* 0x000e640008000800 */
[----:B-1----:R-:W-:-:S06]  /*0030*/  USHF.R.U32.HI UR4, URZ, 0x5, UR5 ;  /* 0x00000005ff047899 */ /* 0x002fcc0008011605 */
[----:B0-----:R-:W-:-:S13]  /*0040*/  ISETP.GE.U32.AND P0, PT, R4, UR4, PT ;  /* 0x0000000404007c0c */ /* 0x001fda000bf06070 */
[----:B------:R-:W-:Y:S05]  /*0050*/  @P0 EXIT ;  /* 0x000000000000094d */ /* 0x000fea0003800000 */
[----:B------:R-:W0:Y:S01]  /*0060*/  S2R R3, SR_TID.X ;  /* 0x0000000000037919 */ /* 0x000e220000002100 */
[----:B------:R-:W1:Y:S01]  /*0070*/  LDC.64 R6, c[0x0][0x380] ;  /* 0x0000e000ff067b82 */ /* 0x000e620000000a00 */
[----:B------:R-:W2:Y:S01]  /*0080*/  LDCU.64 UR6, c[0x0][0x358] ;  /* 0x00006b00ff0677ac */ /* 0x000ea20008000a00 */
[----:B------:R-:W3:Y:S01]  /*0090*/  S2R R5, SR_CTAID.Y ;  /* 0x0000000000057919 */ /* 0x000ee20000002600 */
[----:B0-----:R-:W-:-:S04]  /*00a0*/  IMAD R0, R4, 0x20, R3 ;  /* 0x0000002004007824 */ /* 0x001fc800078e0203 */
[----:B---3--:R-:W-:-:S04]  /*00b0*/  IMAD R9, R5, UR5, R0 ;  /* 0x0000000505097c24 */ /* 0x008fc8000f8e0200 */
[----:B-1----:R-:W-:-:S06]  /*00c0*/  IMAD.WIDE.U32 R6, R9, 0x4, R6 ;  /* 0x0000000409067825 */ /* 0x002fcc00078e0006 */
[----:B--2---:R-:W2:Y:S01]  /*00d0*/  LDG.E.CONSTANT R6, desc[UR6][R6.64] ;  /* 0x0000000606067981 */ /* 0x004ea2000c1e9900 */
[----:B------:R-:W-:Y:S01]  /*00e0*/  UMOV UR5, 0x42fe0000 ;  /* 0x42fe000000057882 */ /* 0x000fe20000000000 */
[----:B------:R-:W-:Y:S01]  /*00f0*/  BSSY.RECONVERGENT B0, `(.L_x_0) ;  /* 0x0000023000007945 */ /* 0x000fe20003800200 */
[C---:B--2---:R-:W-:Y:S01]  /*0100*/  FADD R10, |R6|.reuse, -RZ ;  /* 0x800000ff060a7221 */ /* 0x044fe20000000200 */
[----:B------:R-:W0:Y:S04]  /*0110*/  SHFL.BFLY PT, R13, R6, 0x10, 0x1f ;  /* 0x0e001f00060d7f89 */ /* 0x000e2800000e0000 */
[----:B------:R-:W1:Y:S01]  /*0120*/  SHFL.BFLY PT, R9, R10, 0x10, 0x1f ;  /* 0x0e001f000a097f89 */ /* 0x000e6200000e0000 */
[C---:B0-----:R-:W-:Y:S01]  /*0130*/  FADD R13, R6.reuse, R13 ;  /* 0x0000000d060d7221 */ /* 0x041fe20000000000 */
[----:B-1----:R-:W-:-:S04]  /*0140*/  FMNMX R9, |R6|, R9, !PT ;  /* 0x0000000906097209 */ /* 0x002fc80007800200 */
[----:B------:R-:W0:Y:S04]  /*0150*/  SHFL.BFLY PT, R8, R13, 0x8, 0x1f ;  /* 0x0d001f000d087f89 */ /* 0x000e2800000e0000 */
[----:B------:R-:W1:Y:S01]  /*0160*/  SHFL.BFLY PT, R0, R9, 0x8, 0x1f ;  /* 0x0d001f0009007f89 */ /* 0x000e6200000e0000 */
[----:B0-----:R-:W-:Y:S01]  /*0170*/  FADD R8, R13, R8 ;  /* 0x000000080d087221 */ /* 0x001fe20000000000 */
[----:B------:R-:W-:Y:S01]  /*0180*/  IMAD.U32 R13, RZ, RZ, UR5 ;  /* 0x00000005ff0d7e24 */ /* 0x000fe2000f8e00ff */
[----:B-1----:R-:W-:-:S03]  /*0190*/  FMNMX R0, R9, R0, !PT ;  /* 0x0000000009007209 */ /* 0x002fc60007800000 */
[----:B------:R-:W0:Y:S04]  /*01a0*/  SHFL.BFLY PT, R15, R8, 0x4, 0x1f ;  /* 0x0c801f00080f7f89 */ /* 0x000e2800000e0000 */
[----:B------:R-:W1:Y:S01]  /*01b0*/  SHFL.BFLY PT, R11, R0, 0x4, 0x1f ;  /* 0x0c801f00000b7f89 */ /* 0x000e6200000e0000 */
[----:B0-----:R-:W-:Y:S01]  /*01c0*/  FADD R15, R8, R15 ;  /* 0x0000000f080f7221 */ /* 0x001fe20000000000 */
[----:B-1----:R-:W-:-:S04]  /*01d0*/  FMNMX R11, R0, R11, !PT ;  /* 0x0000000b000b7209 */ /* 0x002fc80007800000 */
[----:B------:R-:W0:Y:S04]  /*01e0*/  SHFL.BFLY PT, R10, R15, 0x2, 0x1f ;  /* 0x0c401f000f0a7f89 */ /* 0x000e2800000e0000 */
[----:B------:R-:W1:Y:S01]  /*01f0*/  SHFL.BFLY PT, R2, R11, 0x2, 0x1f ;  /* 0x0c401f000b027f89 */ /* 0x000e6200000e0000 */
[----:B0-----:R-:W-:Y:S01]  /*0200*/  FADD R10, R15, R10 ;  /* 0x0000000a0f0a7221 */ /* 0x001fe20000000000 */
[----:B-1----:R-:W-:-:S04]  /*0210*/  FMNMX R7, R11, R2, !PT ;  /* 0x000000020b077209 */ /* 0x002fc80007800000 */
[----:B------:R-:W-:Y:S04]  /*0220*/  SHFL.BFLY PT, R9, R10, 0x1, 0x1f ;  /* 0x0c201f000a097f89 */ /* 0x000fe800000e0000 */
[----:B------:R-:W0:Y:S02]  /*0230*/  SHFL.BFLY PT, R2, R7, 0x1, 0x1f ;  /* 0x0c201f0007027f89 */ /* 0x000e2400000e0000 */
[----:B0-----:R-:W-:Y:S01]  /*0240*/  FMNMX R0, R7, R2, !PT ;  /* 0x0000000207007209 */ /* 0x001fe20007800000 */
[----:B------:R-:W-:-:S03]  /*0250*/  FADD R7, R10, R9 ;  /* 0x000000090a077221 */ /* 0x000fc60000000000 */
[----:B------:R-:W0:Y:S01]  /*0260*/  MUFU.RCP R17, R0 ;  /* 0x0000000000117308 */ /* 0x000e220000001000 */
[----:B------:R-:W-:-:S07]  /*0270*/  FSETP.NEU.AND P2, PT, R0, RZ, PT ;  /* 0x000000ff0000720b */ /* 0x000fce0003f4d000 */
[----:B------:R-:W1:Y:S01]  /*0280*/  FCHK P0, R13, R0 ;  /* 0x000000000d007302 */ /* 0x000e620000000000 */
[----:B0-----:R-:W-:-:S04]  /*0290*/  FFMA R2, -R0, R17, 1 ;  /* 0x3f80000000027423 */ /* 0x001fc80000000111 */
[----:B------:R-:W-:-:S04]  /*02a0*/  FFMA R2, R17, R2, R17 ;  /* 0x0000000211027223 */ /* 0x000fc80000000011 */
[----:B------:R-:W-:-:S04]  /*02b0*/  FFMA R11, R2, 127, RZ ;  /* 0x42fe0000020b7823 */ /* 0x000fc800000000ff */
[----:B------:R-:W-:-:S04]  /*02c0*/  FFMA R8, -R0, R11, 127 ;  /* 0x42fe000000087423 */ /* 0x000fc8000000010b */
[----:B------:R-:W-:Y:S01]  /*02d0*/  FFMA R2, R2, R8, R11 ;  /* 0x0000000802027223 */ /* 0x000fe2000000000b */
[----:B-1----:R-:W-:Y:S06]  /*02e0*/  @!P0 BRA `(.L_x_1) ;  /* 0x00000000000c8947 */ /* 0x002fec0003800000 */
[----:B------:R-:W-:Y:S01]  /*02f0*/  IMAD.MOV.U32 R2, RZ, RZ, 0x42fe0000 ;  /* 0x42fe0000ff027424 */ /* 0x000fe200078e00ff */
[----:B------:R-:W-:-:S07]  /*0300*/  MOV R8, 0x320 ;  /* 0x0000032000087802 */ /* 0x000fce0000000f00 */
[----:B------:R-:W-:Y:S05]  /*0310*/  CALL.REL.NOINC `($__internal_0_$__cuda_sm3x_div_rn_noftz_f32_slowpath) ;  /* 0x0000000000a07944 */ /* 0x000fea0003c00000 */
.L_x_1:
[----:B------:R-:W-:Y:S05]  /*0320*/  BSYNC.RECONVERGENT B0 ;  /* 0x0000000000007941 */ /* 0x000fea0003800200 */
.L_x_0:
[----:B------:R-:W-:Y:S01]  /*0330*/  FSEL R11, R2, RZ, P2 ;  /* 0x000000ff020b7208 */ /* 0x000fe20001000000 */
[----:B------:R-:W0:Y:S01]  /*0340*/  LDC.64 R8, c[0x0][0x388] ;  /* 0x0000e200ff087b82 */ /* 0x000e220000000a00 */
[----:B------:R-:W-:Y:S02]  /*0350*/  IMAD.MOV.U32 R2, RZ, RZ, 0x3f000000 ;  /* 0x3f000000ff027424 */ /* 0x000fe400078e00ff */
[----:B------:R-:W-:Y:S02]  /*0360*/  IMAD R4, R5, UR4, R4 ;  /* 0x0000000405047c24 */ /* 0x000fe4000f8e0204 */
[----:B------:R-:W-:Y:S02]  /*0370*/  FMUL R11, R6, R11 ;  /* 0x0000000b060b7220 */ /* 0x000fe40000400000 */
[----:B------:R-:W-:-:S03]  /*0380*/  IMAD R5, R4, 0x24, RZ ;  /* 0x0000002404057824 */ /* 0x000fc600078e02ff */
[----:B------:R-:W-:-:S05]  /*0390*/  LOP3.LUT R2, R2, 0x80000000, R11, 0xb8, !PT ;  /* 0x8000000002027812 */ /* 0x000fca00078eb80b */
[----:B------:R-:W-:-:S06]  /*03a0*/  FADD.RZ R11, R11, R2 ;  /* 0x000000020b0b7221 */ /* 0x000fcc000000c000 */
[----:B------:R-:W1:Y:S01]  /*03b0*/  F2I.TRUNC.NTZ R11, R11 ;  /* 0x0000000b000b7305 */ /* 0x000e62000020f100 */
[----:B0-----:R-:W-:-:S04]  /*03c0*/  IADD3 R4, P0, PT, R5, R8, RZ ;  /* 0x0000000805047210 */ /* 0x001fc80007f1e0ff */
[C---:B------:R-:W-:Y:S01]  /*03d0*/  IADD3 R2, P1, PT, R3.reuse, R4, RZ ;  /* 0x0000000403027210 */ /* 0x040fe20007f3e0ff */
[----:B------:R-:W-:Y:S01]  /*03e0*/  IMAD.X R5, RZ, RZ, R9, P0 ;  /* 0x000000ffff057224 */ /* 0x000fe200000e0609 */
[----:B------:R-:W-:-:S03]  /*03f0*/  ISETP.NE.AND P0, PT, R3, RZ, PT ;  /* 0x000000ff0300720c */ /* 0x000fc60003f05270 */
[----:B------:R-:W-:Y:S01]  /*0400*/  IMAD.X R3, RZ, RZ, R5, P1 ;  /* 0x000000ffff037224 */ /* 0x000fe200008e0605 */
[----:B-1----:R-:W-:-:S04]  /*0410*/  VIMNMX R6, PT, PT, R11, -0x80, !PT ;  /* 0xffffff800b067848 */ /* 0x002fc80007fe0100 */
[----:B------:R-:W-:-:S05]  /*0420*/  VIMNMX R9, PT, PT, R6, 0x7f, PT ;  /* 0x0000007f06097848 */ /* 0x000fca0003fe0100 */
[----:B------:R0:W-:Y:S01]  /*0430*/  STG.E.U8 desc[UR6][R2.64+0x4], R9 ;  /* 0x0000040902007986 */ /* 0x0001e2000c101106 */
[----:B------:R-:W-:Y:S05]  /*0440*/  @P0 EXIT ;  /* 0x000000000000094d */ /* 0x000fea0003800000 */
[----:B0-----:R-:W-:Y:S01]  /*0450*/  IMAD.MOV.U32 R2, RZ, RZ, 0x42fe0000 ;  /* 0x42fe0000ff027424 */ /* 0x001fe200078e00ff */
[----:B------:R-:W0:Y:S01]  /*0460*/  FCHK P0, R0, 127 ;  /* 0x42fe000000007902 */ /* 0x000e220000000000 */
[----:B------:R-:W-:Y:S01]  /*0470*/  IMAD.MOV.U32 R3, RZ, RZ, 0x3c010204 ;  /* 0x3c010204ff037424 */ /* 0x000fe200078e00ff */
[----:B------:R-:W-:Y:S03]  /*0480*/  BSSY.RECONVERGENT B0, `(.L_x_2) ;  /* 0x000000b000007945 */ /* 0x000fe60003800200 */
[----:B------:R-:W-:-:S04]  /*0490*/  FFMA R2, -R2, R3, 1 ;  /* 0x3f80000002027423 */ /* 0x000fc80000000103 */
[----:B------:R-:W-:-:S04]  /*04a0*/  FFMA R3, R2, R3, 0.0078740157186985015869 ;  /* 0x3c01020402037423 */ /* 0x000fc80000000003 */
[----:B------:R-:W-:-:S04]  /*04b0*/  FFMA R2, R0, R3, RZ ;  /* 0x0000000300027223 */ /* 0x000fc800000000ff */
[----:B------:R-:W-:-:S04]  /*04c0*/  FFMA R6, R2, -127, R0 ;  /* 0xc2fe000002067823 */ /* 0x000fc80000000000 */
[----:B------:R-:W-:Y:S01]  /*04d0*/  FFMA R2, R3, R6, R2 ;  /* 0x0000000603027223 */ /* 0x000fe20000000002 */
[----:B0-----:R-:W-:Y:S06]  /*04e0*/  @!P0 BRA `(.L_x_3) ;  /* 0x0000000000108947 */ /* 0x001fec0003800000 */
[----:B------:R-:W-:Y:S01]  /*04f0*/  IMAD.MOV.U32 R2, RZ, RZ, R0 ;  /* 0x000000ffff027224 */ /* 0x000fe200078e0000 */
[----:B------:R-:W-:Y:S01]  /*0500*/  MOV R8, 0x530 ;  /* 0x0000053000087802 */ /* 0x000fe20000000f00 */
[----:B------:R-:W-:-:S07]  /*0510*/  IMAD.MOV.U32 R0, RZ, RZ, 0x42fe0000 ;  /* 0x42fe0000ff007424 */ /* 0x000fce00078e00ff */
[----:B------:R-:W-:Y:S05]  /*0520*/  CALL.REL.NOINC `($__internal_0_$__cuda_sm3x_div_rn_noftz_f32_slowpath) ;  /* 0x00000000001c7944 */ /* 0x000fea0003c00000 */
.L_x_3:
[----:B------:R-:W-:Y:S05]  /*0530*/  BSYNC.RECONVERGENT B0 ;  /* 0x0000000000007941 */ /* 0x000fea0003800200 */
.L_x_2:
[-C--:B------:R-:W-:Y:S01]  /*0540*/  FMUL R7, R7, R2.reuse ;  /* 0x0000000207077220 */ /* 0x080fe20000400000 */
[----:B------:R-:W-:-:S04]  /*0550*/  F2FP.F16.F32.PACK_AB R2, RZ, R2 ;  /* 0x00000002ff02723e */ /* 0x000fc800000000ff */
[----:B------:R-:W-:Y:S01]  /*0560*/  F2FP.F16.F32.PACK_AB R7, RZ, R7 ;  /* 0x00000007ff07723e */ /* 0x000fe200000000ff */
[----:B------:R-:W-:Y:S04]  /*0570*/  STG.E.U16 desc[UR6][R4.64], R2 ;  /* 0x0000000204007986 */ /* 0x000fe8000c101506 */
[----:B------:R-:W-:Y:S01]  /*0580*/  STG.E.U16 desc[UR6][R4.64+0x2], R7 ;  /* 0x0000020704007986 */ /* 0x000fe2000c101506 */
[----:B------:R-:W-:Y:S05]  /*0590*/  EXIT ;  /* 0x000000000000794d */ /* 0x000fea0003800000 */
        .weak           $__internal_0_$__cuda_sm3x_div_rn_noftz_f32_slowpath
        .type           $__internal_0_$__cuda_sm3x_div_rn_noftz_f32_slowpath,@function
        .size           $__internal_0_$__cuda_sm3x_div_rn_noftz_f32_slowpath,(.L_x_16 - $__internal_0_$__cuda_sm3x_div_rn_noftz_f32_slowpath)
$__internal_0_$__cuda_sm3x_div_rn_noftz_f32_slowpath:
[----:B------:R-:W-:Y:S01]  /*05a0*/  SHF.R.U32.HI R10, RZ, 0x17, R0 ;  /* 0x00000017ff0a7819 */ /* 0x000fe20000011600 */
[----:B------:R-:W-:Y:S01]  /*05b0*/  BSSY.RECONVERGENT B1, `(.L_x_4) ;  /* 0x0000063000017945 */ /* 0x000fe20003800200 */
[----:B------:R-:W-:Y:S01]  /*05c0*/  SHF.R.U32.HI R9, RZ, 0x17, R2 ;  /* 0x00000017ff097819 */ /* 0x000fe20000011602 */
[----:B------:R-:W-:Y:S01]  /*05d0*/  IMAD.MOV.U32 R11, RZ, RZ, R0 ;  /* 0x000000ffff0b7224 */ /* 0x000fe200078e0000 */
[----:B------:R-:W-:Y:S02]  /*05e0*/  LOP3.LUT R10, R10, 0xff, RZ, 0xc0, !PT ;  /* 0x000000ff0a0a7812 */ /* 0x000fe400078ec0ff */
[----:B------:R-:W-:-:S03]  /*05f0*/  LOP3.LUT R14, R9, 0xff, RZ, 0xc0, !PT ;  /* 0x000000ff090e7812 */ /* 0x000fc600078ec0ff */
[----:B------:R-:W-:Y:S02]  /*0600*/  VIADD R13, R10, 0xffffffff ;  /* 0xffffffff0a0d7836 */ /* 0x000fe40000000000 */
[----:B------:R-:W-:-:S03]  /*0610*/  VIADD R12, R14, 0xffffffff ;  /* 0xffffffff0e0c7836 */ /* 0x000fc60000000000 */
[----:B------:R-:W-:-:S04]  /*0620*/  ISETP.GT.U32.AND P0, PT, R13, 0xfd, PT ;  /* 0x000000fd0d00780c */ /* 0x000fc80003f04070 */
[----:B------:R-:W-:-:S13]  /*0630*/  ISETP.GT.U32.OR P0, PT, R12, 0xfd, P0 ;  /* 0x000000fd0c00780c */ /* 0x000fda0000704470 */
[----:B------:R-:W-:Y:S01]  /*0640*/  @!P0 IMAD.MOV.U32 R9, RZ, RZ, RZ ;  /* 0x000000ffff098224 */ /* 0x000fe200078e00ff */
[----:B------:R-:W-:Y:S06]  /*0650*/  @!P0 BRA `(.L_x_5) ;  /* 0x00000000005c8947 */ /* 0x000fec0003800000 */
[----:B------:R-:W-:Y:S02]  /*0660*/  FSETP.GTU.FTZ.AND P0, PT, |R2|, +INF , PT ;  /* 0x7f8000000200780b */ /* 0x000fe40003f1c200 */
[----:B------:R-:W-:-:S04]  /*0670*/  FSETP.GTU.FTZ.AND P1, PT, |R0|, +INF , PT ;  /* 0x7f8000000000780b */ /* 0x000fc80003f3c200 */
[----:B------:R-:W-:-:S13]  /*0680*/  PLOP3.LUT P0, PT, P0, P1, PT, 0xf8, 0x8f ;  /* 0x00000000008f781c */ /* 0x000fda0000703f70 */
[----:B------:R-:W-:Y:S05]  /*0690*/  @P0 BRA `(.L_x_6) ;  /* 0x00000004004c0947 */ /* 0x000fea0003800000 */
[----:B------:R-:W-:-:S13]  /*06a0*/  LOP3.LUT P0, RZ, R11, 0x7fffffff, R2, 0xc8, !PT ;  /* 0x7fffffff0bff7812 */ /* 0x000fda000780c802 */
[----:B------:R-:W-:Y:S05]  /*06b0*/  @!P0 BRA `(.L_x_7) ;  /* 0x00000004003c8947 */ /* 0x000fea0003800000 */
[----:B------:R-:W-:Y:S02]  /*06c0*/  FSETP.NEU.FTZ.AND P3, PT, |R2|, +INF , PT ;  /* 0x7f8000000200780b */ /* 0x000fe40003f7d200 */
[----:B------:R-:W-:Y:S02]  /*06d0*/  FSETP.NEU.FTZ.AND P1, PT, |R0|, +INF , PT ;  /* 0x7f8000000000780b */ /* 0x000fe40003f3d200 */
[----:B------:R-:W-:-:S11]  /*06e0*/  FSETP.NEU.FTZ.AND P0, PT, |R2|, +INF , PT ;  /* 0x7f8000000200780b */ /* 0x000fd60003f1d200 */
[----:B------:R-:W-:Y:S05]  /*06f0*/  @!P1 BRA !P3, `(.L_x_7) ;  /* 0x00000004002c9947 */ /* 0x000fea0005800000 */
[----:B------:R-:W-:-:S04]  /*0700*/  LOP3.LUT P3, RZ, R2, 0x7fffffff, RZ, 0xc0, !PT ;  /* 0x7fffffff02ff7812 */ /* 0x000fc8000786c0ff */
[----:B------:R-:W-:-:S13]  /*0710*/  PLOP3.LUT P1, PT, P1, P3, PT, 0x2f, 0xf2 ;  /* 0x0000000000f2781c */ /* 0x000fda0000f26577 */
[----:B------:R-:W-:Y:S05]  /*0720*/  @P1 BRA `(.L_x_8) ;  /* 0x0000000400181947 */ /* 0x000fea0003800000 */
[----:B------:R-:W-:-:S04]  /*0730*/  LOP3.LUT P1, RZ, R11, 0x7fffffff, RZ, 0xc0, !PT ;  /* 0x7fffffff0bff7812 */ /* 0x000fc8000782c0ff */
[----:B------:R-:W-:-:S13]  /*0740*/  PLOP3.LUT P0, PT, P0, P1, PT, 0x2f, 0xf2 ;  /* 0x0000000000f2781c */ /* 0x000fda0000702577 */
[----:B------:R-:W-:Y:S05]  /*0750*/  @P0 BRA `(.L_x_9) ;  /* 0x0000000400000947 */ /* 0x000fea0003800000 */
[----:B------:R-:W-:Y:S02]  /*0760*/  ISETP.GE.AND P0, PT, R12, RZ, PT ;  /* 0x000000ff0c00720c */ /* 0x000fe40003f06270 */
[----:B------:R-:W-:-:S11]  /*0770*/  ISETP.GE.AND P1, PT, R13, RZ, PT ;  /* 0x000000ff0d00720c */ /* 0x000fd60003f26270 */
[----:B------:R-:W-:Y:S02]  /*0780*/  @P0 IMAD.MOV.U32 R9, RZ, RZ, RZ ;  /* 0x000000ffff090224 */ /* 0x000fe400078e00ff */
[----:B------:R-:W-:Y:S01]  /*0790*/  @!P0 FFMA R2, R2, 1.84467440737095516160e+19, RZ ;  /* 0x5f80000002028823 */ /* 0x000fe200000000ff */
[----:B------:R-:W-:Y:S02]  /*07a0*/  @!P0 IMAD.MOV.U32 R9, RZ, RZ, -0x40 ;  /* 0xffffffc0ff098424 */ /* 0x000fe400078e00ff */
[----:B------:R-:W-:Y:S02]  /*07b0*/  @!P1 FFMA R11, R0, 1.84467440737095516160e+19, RZ ;  /* 0x5f800000000b9823 */ /* 0x000fe400000000ff */
[----:B------:R-:W-:-:S07]  /*07c0*/  @!P1 VIADD R9, R9, 0x40 ;  /* 0x0000004009099836 */ /* 0x000fce0000000000 */
.L_x_5:
[----:B------:R-:W-:Y:S01]  /*07d0*/  LEA R12, R10, 0xc0800000, 0x17 ;  /* 0xc08000000a0c7811 */ /* 0x000fe200078eb8ff */
[----:B------:R-:W-:Y:S04]  /*07e0*/  BSSY.RECONVERGENT B2, `(.L_x_10) ;  /* 0x0000036000027945 */ /* 0x000fe80003800200 */
[----:B------:R-:W-:Y:S02]  /*07f0*/  IMAD.IADD R12, R11, 0x1, -R12 ;  /* 0x000000010b0c7824 */ /* 0x000fe400078e0a0c */
[----:B------:R-:W-:Y:S02]  /*0800*/  VIADD R11, R14, 0xffffff81 ;  /* 0xffffff810e0b7836 */ /* 0x000fe40000000000 */
[----:B------:R0:W1:Y:S01]  /*0810*/  MUFU.RCP R13, R12 ;  /* 0x0000000c000d7308 */ /* 0x0000620000001000 */
[----:B------:R-:W-:Y:S01]  /*0820*/  FADD.FTZ R15, -R12, -RZ ;  /* 0x800000ff0c0f7221 */ /* 0x000fe20000010100 */
[C---:B------:R-:W-:Y:S01]  /*0830*/  IMAD R2, R11.reuse, -0x800000, R2 ;  /* 0xff8000000b027824 */ /* 0x040fe200078e0202 */
[----:B0-----:R-:W-:-:S05]  /*0840*/  IADD3 R12, PT, PT, R11, 0x7f, -R10 ;  /* 0x0000007f0b0c7810 */ /* 0x001fca0007ffe80a */
[----:B------:R-:W-:Y:S02]  /*0850*/  IMAD.IADD R9, R12, 0x1, R9 ;  /* 0x000000010c097824 */ /* 0x000fe400078e0209 */
[----:B-1----:R-:W-:-:S04]  /*0860*/  FFMA R14, R13, R15, 1 ;  /* 0x3f8000000d0e7423 */ /* 0x002fc8000000000f */
[----:B------:R-:W-:-:S04]  /*0870*/  FFMA R16, R13, R14, R13 ;  /* 0x0000000e0d107223 */ /* 0x000fc8000000000d */
[----:B------:R-:W-:-:S04]  /*0880*/  FFMA R13, R2, R16, RZ ;  /* 0x00000010020d7223 */ /* 0x000fc800000000ff */
[----:B------:R-:W-:-:S04]  /*0890*/  FFMA R14, R15, R13, R2 ;  /* 0x0000000d0f0e7223 */ /* 0x000fc80000000002 */
[----:B------:R-:W-:-:S04]  /*08a0*/  FFMA R13, R16, R14, R13 ;  /* 0x0000000e100d7223 */ /* 0x000fc8000000000d */
[----:B------:R-:W-:-:S04]  /*08b0*/  FFMA R14, R15, R13, R2 ;  /* 0x0000000d0f0e7223 */ /* 0x000fc80000000002 */
[----:B------:R-:W-:-:S05]  /*08c0*/  FFMA R2, R16, R14, R13 ;  /* 0x0000000e10027223 */ /* 0x000fca000000000d */
[----:B------:R-:W-:-:S04]  /*08d0*/  SHF.R.U32.HI R10, RZ, 0x17, R2 ;  /* 0x00000017ff0a7819 */ /* 0x000fc80000011602 */
[----:B------:R-:W-:-:S05]  /*08e0*/  LOP3.LUT R10, R10, 0xff, RZ, 0xc0, !PT ;  /* 0x000000ff0a0a7812 */ /* 0x000fca00078ec0ff */
[----:B------:R-:W-:-:S04]  /*08f0*/  IMAD.IADD R15, R10, 0x1, R9 ;  /* 0x000000010a0f7824 */ /* 0x000fc800078e0209 */
[----:B------:R-:W-:-:S05]  /*0900*/  VIADD R10, R15, 0xffffffff ;  /* 0xffffffff0f0a7836 */ /* 0x000fca0000000000 */
[----:B------:R-:W-:-:S13]  /*0910*/  ISETP.GE.U32.AND P0, PT, R10, 0xfe, PT ;  /* 0x000000fe0a00780c */ /* 0x000fda0003f06070 */
[----:B------:R-:W-:Y:S05]  /*0920*/  @!P0 BRA `(.L_x_11) ;  /* 0x0000000000808947 */ /* 0x000fea0003800000 */
[----:B------:R-:W-:-:S13]  /*0930*/  ISETP.GT.AND P0, PT, R15, 0xfe, PT ;  /* 0x000000fe0f00780c */ /* 0x000fda0003f04270 */
[----:B------:R-:W-:Y:S05]  /*0940*/  @P0 BRA `(.L_x_12) ;  /* 0x00000000006c0947 */ /* 0x000fea0003800000 */
[----:B------:R-:W-:-:S13]  /*0950*/  ISETP.GE.AND P0, PT, R15, 0x1, PT ;  /* 0x000000010f00780c */ /* 0x000fda0003f06270 */
[----:B------:R-:W-:Y:S05]  /*0960*/  @P0 BRA `(.L_x_13) ;  /* 0x0000000000740947 */ /* 0x000fea0003800000 */
[----:B------:R-:W-:Y:S02]  /*0970*/  ISETP.GE.AND P0, PT, R15, -0x18, PT ;  /* 0xffffffe80f00780c */ /* 0x000fe40003f06270 */
[----:B------:R-:W-:-:S11]  /*0980*/  LOP3.LUT R2, R2, 0x80000000, RZ, 0xc0, !PT ;  /* 0x8000000002027812 */ /* 0x000fd600078ec0ff */
[----:B------:R-:W-:Y:S05]  /*0990*/  @!P0 BRA `(.L_x_13) ;  /* 0x0000000000688947 */ /* 0x000fea0003800000 */
[CCC-:B------:R-:W-:Y:S01]  /*09a0*/  FFMA.RZ R9, R16.reuse, R14.reuse, R13.reuse ;  /* 0x0000000e10097223 */ /* 0x1c0fe2000000c00d */
[C---:B------:R-:W-:Y:S02]  /*09b0*/  VIADD R12, R15.reuse, 0x20 ;  /* 0x000000200f0c7836 */ /* 0x040fe40000000000 */
[CCC-:B------:R-:W-:Y:S01]  /*09c0*/  FFMA.RM R10, R16.reuse, R14.reuse, R13.reuse ;  /* 0x0000000e100a7223 */ /* 0x1c0fe2000000400d */
[----:B------:R-:W-:Y:S02]  /*09d0*/  ISETP.NE.AND P3, PT, R15, RZ, PT ;  /* 0x000000ff0f00720c */ /* 0x000fe40003f65270 */
[----:B------:R-:W-:Y:S01]  /*09e0*/  LOP3.LUT R11, R9, 0x7fffff, RZ, 0xc0, !PT ;  /* 0x007fffff090b7812 */ /* 0x000fe200078ec0ff */
[----:B------:R-:W-:Y:S01]  /*09f0*/  FFMA.RP R9, R16, R14, R13 ;  /* 0x0000000e10097223 */ /* 0x000fe2000000800d */
[----:B------:R-:W-:Y:S01]  /*0a00*/  IMAD.MOV R13, RZ, RZ, -R15 ;  /* 0x000000ffff0d7224 */ /* 0x000fe200078e0a0f */
[----:B------:R-:W-:Y:S02]  /*0a10*/  ISETP.NE.AND P1, PT, R15, RZ, PT ;  /* 0x000000ff0f00720c */ /* 0x000fe40003f25270 */
[----:B------:R-:W-:-:S02]  /*0a20*/  LOP3.LUT R11, R11, 0x800000, RZ, 0xfc, !PT ;  /* 0x008000000b0b7812 */ /* 0x000fc400078efcff */
[----:B------:R-:W-:Y:S02]  /*0a30*/  FSETP.NEU.FTZ.AND P0, PT, R9, R10, PT ;  /* 0x0000000a0900720b */ /* 0x000fe40003f1d000 */
[----:B------:R-:W-:Y:S02]  /*0a40*/  SHF.L.U32 R12, R11, R12, RZ ;  /* 0x0000000c0b0c7219 */ /* 0x000fe400000006ff */
[----:B------:R-:W-:Y:S02]  /*0a50*/  SEL R10, R13, RZ, P3 ;  /* 0x000000ff0d0a7207 */ /* 0x000fe40001800000 */
[----:B------:R-:W-:Y:S02]  /*0a60*/  ISETP.NE.AND P1, PT, R12, RZ, P1 ;  /* 0x000000ff0c00720c */ /* 0x000fe40000f25270 */
[----:B------:R-:W-:Y:S02]  /*0a70*/  SHF.R.U32.HI R10, RZ, R10, R11 ;  /* 0x0000000aff0a7219 */ /* 0x000fe4000001160b */
[----:B------:R-:W-:-:S02]  /*0a80*/  PLOP3.LUT P0, PT, P0, P1, PT, 0xf8, 0x8f ;  /* 0x00000000008f781c */ /* 0x000fc40000703f70 */
[----:B------:R-:W-:Y:S02]  /*0a90*/  SHF.R.U32.HI R12, RZ, 0x1, R10 ;  /* 0x00000001ff0c7819 */ /* 0x000fe4000001160a */
[----:B------:R-:W-:-:S04]  /*0aa0*/  SEL R9, RZ, 0x1, !P0 ;  /* 0x00000001ff097807 */ /* 0x000fc80004000000 */
[----:B------:R-:W-:-:S04]  /*0ab0*/  LOP3.LUT R9, R9, 0x1, R12, 0xf8, !PT ;  /* 0x0000000109097812 */ /* 0x000fc800078ef80c */
[----:B------:R-:W-:-:S05]  /*0ac0*/  LOP3.LUT R9, R9, R10, RZ, 0xc0, !PT ;  /* 0x0000000a09097212 */ /* 0x000fca00078ec0ff */
[----:B------:R-:W-:-:S05]  /*0ad0*/  IMAD.IADD R9, R12, 0x1, R9 ;  /* 0x000000010c097824 */ /* 0x000fca00078e0209 */
[----:B------:R-:W-:Y:S01]  /*0ae0*/  LOP3.LUT R2, R9, R2, RZ, 0xfc, !PT ;  /* 0x0000000209027212 */ /* 0x000fe200078efcff */
[----:B------:R-:W-:Y:S06]  /*0af0*/  BRA `(.L_x_13) ;  /* 0x0000000000107947 */ /* 0x000fec0003800000 */
.L_x_12:
[----:B------:R-:W-:-:S04]  /*0b00*/  LOP3.LUT R2, R2, 0x80000000, RZ, 0xc0, !PT ;  /* 0x8000000002027812 */ /* 0x000fc800078ec0ff */
[----:B------:R-:W-:Y:S01]  /*0b10*/  LOP3.LUT R2, R2, 0x7f800000, RZ, 0xfc, !PT ;  /* 0x7f80000002027812 */ /* 0x000fe200078efcff */
[----:B------:R-:W-:Y:S06]  /*0b20*/  BRA `(.L_x_13) ;  /* 0x0000000000047947 */ /* 0x000fec0003800000 */
.L_x_11:
[----:B------:R-:W-:-:S07]  /*0b30*/  IMAD R2, R9, 0x800000, R2 ;  /* 0x0080000009027824 */ /* 0x000fce00078e0202 */
.L_x_13:
[----:B------:R-:W-:Y:S05]  /*0b40*/  BSYNC.RECONVERGENT B2 ;  /* 0x0000000000027941 */ /* 0x000fea0003800200 */
.L_x_10:
[----:B------:R-:W-:Y:S05]  /*0b50*/  BRA `(.L_x_14) ;  /* 0x0000000000207947 */ /* 0x000fea0003800000 */
.L_x_9:
[----:B------:R-:W-:-:S04]  /*0b60*/  LOP3.LUT R2, R11, 0x80000000, R2, 0x48, !PT ;  /* 0x800000000b027812 */ /* 0x000fc800078e4802 */
[----:B------:R-:W-:Y:S01]  /*0b70*/  LOP3.LUT R2, R2, 0x7f800000, RZ, 0xfc, !PT ;  /* 0x7f80000002027812 */ /* 0x000fe200078efcff */
[----:B------:R-:W-:Y:S06]  /*0b80*/  BRA `(.L_x_14) ;  /* 0x0000000000147947 */ /* 0x000fec0003800000 */
.L_x_8:
[----:B------:R-:W-:Y:S01]  /*0b90*/  LOP3.LUT R2, R11, 0x80000000, R2, 0x48, !PT ;  /* 0x800000000b027812 */ /* 0x000fe200078e4802 */
[----:B------:R-:W-:Y:S06]  /*0ba0*/  BRA `(.L_x_14) ;  /* 0x00000000000c7947 */ /* 0x000fec0003800000 */
.L_x_7:
[----:B------:R-:W0:Y:S01]  /*0bb0*/  MUFU.RSQ R2, -QNAN ;  /* 0xffc0000000027908 */ /* 0x000e220000001400 */
[----:B------:R-:W-:Y:S05]  /*0bc0*/  BRA `(.L_x_14) ;  /* 0x0000000000047947 */ /* 0x000fea0003800000 */
.L_x_6:
[----:B------:R-:W-:-:S07]  /*0bd0*/  FADD.FTZ R2, R2, R0 ;  /* 0x0000000002027221 */ /* 0x000fce0000010000 */
.L_x_14:
[----:B------:R-:W-:Y:S05]  /*0be0*/  BSYNC.RECONVERGENT B1 ;  /* 0x0000000000017941 */ /* 0x000fea0003800200 */
.L_x_4:
[----:B------:R-:W-:-:S04]  /*0bf0*/  IMAD.MOV.U32 R9, RZ, RZ, 0x0 ;  /* 0x00000000ff097424 */ /* 0x000fc800078e00ff */
[----:B0-----:R-:W-:Y:S05]  /*0c00*/  RET.REL.NODEC R8 `(quantize_f32_q8_1) ;  /* 0xfffffff008fc7950 */ /* 0x001fea0003c3ffff */
.L_x_15:
[----:B------:R-:W-:-:S00]  /*0c10*/  BRA `(.L_x_15) ;  /* 0xfffffffc00fc7947 */ /* 0x000fc0000383ffff */
[----:B------:R-:W-:-:S00]  /*0c20*/  NOP ;  /* 0x0000000000007918 */ /* 0x000fc00000000000 */
        /* <DEDUP_REMOVED lines=13> */
.L_x_16:


//--------------------- .nv.shared.reserved.0     --------------------------
	.section	.nv.shared.reserved.0,"aw",@nobits
	.weak		__nv_reservedSMEM_offset_0_alias
	.size		__nv_reservedSMEM_offset_0_alias, 0, 64
	.other		__nv_reservedSMEM_offset_0_alias,@"STO_CUDA_RESERVED_SHARED STV_DEFAULT"
__nv_reservedSMEM_offset_0_alias:
	.zero		0
	.zero		64


//--------------------- .nv.constant0.quantize_f32_q8_1 --------------------------
	.section	.nv.constant0.quantize_f32_q8_1,"a",@progbits
	.sectionflags	@""
	.align	4
.nv.constant0.quantize_f32_q8_1:
	.zero		920


//--------------------- SYMBOLS --------------------------

	.type		.nv.reservedSmem.offset0,@object
	.size		.nv.reservedSmem.offset0,0x4
